//
// Generated by NVIDIA NVVM Compiler
//
// Compiler Build ID: CL-36424714
// Cuda compilation tools, release 13.0, V13.0.88
// Based on NVVM 20.0.0
//

.version 9.0
.target sm_100
.address_size 64

	// .globl	_Z6reducePfS_
// _ZZ6reducePfS_E5share has been demoted

.visible .entry _Z6reducePfS_(
	.param .u64 .ptr .align 1 _Z6reducePfS__param_0,
	.param .u64 .ptr .align 1 _Z6reducePfS__param_1
)
{
	.reg .pred 	%p<10>;
	.reg .b32 	%r<16>;
	.reg .b32 	%f<27>;
	.reg .b64 	%rd<12>;
	// demoted variable
	.shared .align 4 .b8 _ZZ6reducePfS_E5share[1024];
	ld.param.u64 	%rd2, [_Z6reducePfS__param_0];
	ld.param.u64 	%rd1, [_Z6reducePfS__param_1];
	cvta.to.global.u64 	%rd3, %rd2;
	mov.u32 	%r1, %ctaid.x;
	mov.u32 	%r4, %ntid.x;
	mul.lo.s32 	%r5, %r1, %r4;
	cvt.u64.u32 	%rd4, %r5;
	mov.u32 	%r2, %tid.x;
	cvt.u64.u32 	%rd5, %r2;
	add.s64 	%rd6, %rd4, %rd5;
	shl.b64 	%rd7, %rd6, 2;
	add.s64 	%rd8, %rd3, %rd7;
	ld.global.f32 	%f1, [%rd8];
	shl.b32 	%r6, %r2, 2;
	mov.u32 	%r7, _ZZ6reducePfS_E5share;
	add.s32 	%r3, %r7, %r6;
	st.shared.f32 	[%r3], %f1;
	bar.sync 	0;
	and.b32  	%r8, %r2, 1;
	setp.eq.b32 	%p1, %r8, 1;
	@%p1 bra 	$L__BB0_2;
	ld.shared.f32 	%f2, [%r3+4];
	ld.shared.f32 	%f3, [%r3];
	add.f32 	%f4, %f2, %f3;
	st.shared.f32 	[%r3], %f4;
$L__BB0_2:
	bar.sync 	0;
	and.b32  	%r9, %r2, 3;
	setp.ne.s32 	%p2, %r9, 0;
	@%p2 bra 	$L__BB0_4;
	ld.shared.f32 	%f5, [%r3+8];
	ld.shared.f32 	%f6, [%r3];
	add.f32 	%f7, %f5, %f6;
	st.shared.f32 	[%r3], %f7;
$L__BB0_4:
	bar.sync 	0;
	and.b32  	%r10, %r2, 7;
	setp.ne.s32 	%p3, %r10, 0;
	@%p3 bra 	$L__BB0_6;
	ld.shared.f32 	%f8, [%r3+16];
	ld.shared.f32 	%f9, [%r3];
	add.f32 	%f10, %f8, %f9;
	st.shared.f32 	[%r3], %f10;
$L__BB0_6:
	bar.sync 	0;
	and.b32  	%r11, %r2, 15;
	setp.ne.s32 	%p4, %r11, 0;
	@%p4 bra 	$L__BB0_8;
	ld.shared.f32 	%f11, [%r3+32];
	ld.shared.f32 	%f12, [%r3];
	add.f32 	%f13, %f11, %f12;
	st.shared.f32 	[%r3], %f13;
$L__BB0_8:
	bar.sync 	0;
	and.b32  	%r12, %r2, 31;
	setp.ne.s32 	%p5, %r12, 0;
	@%p5 bra 	$L__BB0_10;
	ld.shared.f32 	%f14, [%r3+64];
	ld.shared.f32 	%f15, [%r3];
	add.f32 	%f16, %f14, %f15;
	st.shared.f32 	[%r3], %f16;
$L__BB0_10:
	bar.sync 	0;
	and.b32  	%r13, %r2, 63;
	setp.ne.s32 	%p6, %r13, 0;
	@%p6 bra 	$L__BB0_12;
	ld.shared.f32 	%f17, [%r3+128];
	ld.shared.f32 	%f18, [%r3];
	add.f32 	%f19, %f17, %f18;
	st.shared.f32 	[%r3], %f19;
$L__BB0_12:
	bar.sync 	0;
	and.b32  	%r14, %r2, 127;
	setp.ne.s32 	%p7, %r14, 0;
	@%p7 bra 	$L__BB0_14;
	ld.shared.f32 	%f20, [%r3+256];
	ld.shared.f32 	%f21, [%r3];
	add.f32 	%f22, %f20, %f21;
	st.shared.f32 	[%r3], %f22;
$L__BB0_14:
	bar.sync 	0;
	and.b32  	%r15, %r2, 255;
	setp.ne.s32 	%p8, %r15, 0;
	@%p8 bra 	$L__BB0_16;
	ld.shared.f32 	%f23, [%r3+512];
	ld.shared.f32 	%f24, [%r3];
	add.f32 	%f25, %f23, %f24;
	st.shared.f32 	[%r3], %f25;
$L__BB0_16:
	bar.sync 	0;
	setp.ne.s32 	%p9, %r2, 0;
	@%p9 bra 	$L__BB0_18;
	ld.shared.f32 	%f26, [_ZZ6reducePfS_E5share];
	cvta.to.global.u64 	%rd9, %rd1;
	mul.wide.u32 	%rd10, %r1, 4;
	add.s64 	%rd11, %rd9, %rd10;
	st.global.f32 	[%rd11], %f26;
$L__BB0_18:
	ret;

}


// ===== COMPILED SASS (sm_100) =====

	.target	sm_100

	.elftype	@"ET_EXEC"


//--------------------- .note.nv.tkinfo           --------------------------
	.section	.note.nv.tkinfo,"",@"SHT_NOTE"
	.sectionflags	@"SHF_NOTE_NV_TKINFO"
	.tkinfo
        /*0018*/ 	.word	0x00000002
        /*0030*/ 	.string	""
        /*0030*/ 	.string	"ptxas"
        /*0030*/ 	.string	"Cuda compilation tools, release 13.0, V13.0.88"
        /*0030*/ 	.string	"Build cuda_13.0.r13.0/compiler.36424714_0"
        /*0030*/ 	.string	"-arch sm_100 -m 64 "



//--------------------- .note.nv.cuinfo           --------------------------
	.section	.note.nv.cuinfo,"",@"SHT_NOTE"
	.sectionflags	@"SHF_NOTE_NV_CUINFO"
        /*0018*/ 	.short	0x0002
        /*001a*/ 	.short	0x0064
        /*001c*/ 	.short	0x0082
	.zero		2


//--------------------- .nv.info                  --------------------------
	.section	.nv.info,"",@"SHT_CUDA_INFO"
	.align	4


	//----- nvinfo : EIATTR_REGCOUNT
	.align		4
        /*0000*/ 	.byte	0x04, 0x2f
        /*0002*/ 	.short	(.L_1 - .L_0)
	.align		4
.L_0:
        /*0004*/ 	.word	index@(_Z6reducePfS_)
        /*0008*/ 	.word	0x0000000b


	//----- nvinfo : EIATTR_FRAME_SIZE
	.align		4
.L_1:
        /*000c*/ 	.byte	0x04, 0x11
        /*000e*/ 	.short	(.L_3 - .L_2)
	.align		4
.L_2:
        /*0010*/ 	.word	index@(_Z6reducePfS_)
        /*0014*/ 	.word	0x00000000


	//----- nvinfo : EIATTR_MIN_STACK_SIZE
	.align		4
.L_3:
        /*0018*/ 	.byte	0x04, 0x12
        /*001a*/ 	.short	(.L_5 - .L_4)
	.align		4
.L_4:
        /*001c*/ 	.word	index@(_Z6reducePfS_)
        /*0020*/ 	.word	0x00000000
.L_5:


//--------------------- .nv.compat                --------------------------
	.section	.nv.compat,"",@"SHT_CUDA_COMPAT_INFO"
	.align	4
        /*0000*/ 	.byte	0x02, 0x09, 0x00, 0x00, 0x02, 0x02, 0x01, 0x00, 0x02, 0x05, 0x05, 0x00, 0x03, 0x07, 0x01, 0x01
        /*0010*/ 	.byte	0x02, 0x03, 0x00, 0x00, 0x02, 0x06, 0x01, 0x00, 0x04, 0x0b, 0x08, 0x00, 0x09, 0x00, 0x00, 0x00
        /*0020*/ 	.byte	0x00, 0x00, 0x00, 0x00


//--------------------- .nv.info._Z6reducePfS_    --------------------------
	.section	.nv.info._Z6reducePfS_,"",@"SHT_CUDA_INFO"
	.sectionflags	@""
	.align	4


	//----- nvinfo : EIATTR_CUDA_API_VERSION
	.align		4
        /*0000*/ 	.byte	0x04, 0x37
        /*0002*/ 	.short	(.L_7 - .L_6)
.L_6:
        /*0004*/ 	.word	0x00000082


	//----- nvinfo : EIATTR_KPARAM_INFO
	.align		4
.L_7:
        /*0008*/ 	.byte	0x04, 0x17
        /*000a*/ 	.short	(.L_9 - .L_8)
.L_8:
        /*000c*/ 	.word	0x00000000
        /*0010*/ 	.short	0x0001
        /*0012*/ 	.short	0x0008
        /*0014*/ 	.byte	0x00, 0xf5, 0x21, 0x00


	//----- nvinfo : EIATTR_KPARAM_INFO
	.align		4
.L_9:
        /*0018*/ 	.byte	0x04, 0x17
        /*001a*/ 	.short	(.L_11 - .L_10)
.L_10:
        /*001c*/ 	.word	0x00000000
        /*0020*/ 	.short	0x0000
        /*0022*/ 	.short	0x0000
        /*0024*/ 	.byte	0x00, 0xf5, 0x21, 0x00


	//----- nvinfo : EIATTR_SPARSE_MMA_MASK
	.align		4
.L_11:
        /*0028*/ 	.byte	0x03, 0x50
        /*002a*/ 	.short	0x0000


	//----- nvinfo : EIATTR_MAXREG_COUNT
	.align		4
        /*002c*/ 	.byte	0x03, 0x1b
        /*002e*/ 	.short	0x00ff


	//----- nvinfo : EIATTR_NUM_BARRIERS
	.align		4
        /*0030*/ 	.byte	0x02, 0x4c
        /*0032*/ 	.byte	0x01
	.zero		1


	//----- nvinfo : EIATTR_MERCURY_ISA_VERSION
	.align		4
        /*0034*/ 	.byte	0x03, 0x5f
        /*0036*/ 	.short	0x0101


	//----- nvinfo : EIATTR_VRC_CTA_INIT_COUNT
	.align		4
        /*0038*/ 	.byte	0x02, 0x4a
	.zero		1
	.zero		1


	//----- nvinfo : EIATTR_EXIT_INSTR_OFFSETS
	.align		4
        /*003c*/ 	.byte	0x04, 0x1c
        /*003e*/ 	.short	(.L_13 - .L_12)


	//   ....[0]....
.L_12:
        /*0040*/ 	.word	0x00000440


	//   ....[1]....
        /*0044*/ 	.word	0x00000490


	//----- nvinfo : EIATTR_CBANK_PARAM_SIZE
	.align		4
.L_13:
        /*0048*/ 	.byte	0x03, 0x19
        /*004a*/ 	.short	0x0010


	//----- nvinfo : EIATTR_PARAM_CBANK
	.align		4
        /*004c*/ 	.byte	0x04, 0x0a
        /*004e*/ 	.short	(.L_15 - .L_14)
	.align		4
.L_14:
        /*0050*/ 	.word	index@(.nv.constant0._Z6reducePfS_)
        /*0054*/ 	.short	0x0380
        /*0056*/ 	.short	0x0010


	//----- nvinfo : EIATTR_SW_WAR
	.align		4
.L_15:
        /*0058*/ 	.byte	0x04, 0x36
        /*005a*/ 	.short	(.L_17 - .L_16)
.L_16:
        /*005c*/ 	.word	0x00000008
.L_17:


//--------------------- .nv.callgraph             --------------------------
	.section	.nv.callgraph,"",@"SHT_CUDA_CALLGRAPH"
	.align	4
	.sectionentsize	8
	.align		4
        /*0000*/ 	.word	0x00000000
	.align		4
        /*0004*/ 	.word	0xffffffff
	.align		4
        /*0008*/ 	.word	0x00000000
	.align		4
        /*000c*/ 	.word	0xfffffffe
	.align		4
        /*0010*/ 	.word	0x00000000
	.align		4
        /*0014*/ 	.word	0xfffffffd
	.align		4
        /*0018*/ 	.word	0x00000000
	.align		4
        /*001c*/ 	.word	0xfffffffc


//--------------------- .text._Z6reducePfS_       --------------------------
	.section	.text._Z6reducePfS_,"ax",@progbits
	.align	128
        .global         _Z6reducePfS_
        .type           _Z6reducePfS_,@function
        .size           _Z6reducePfS_,(.L_x_1 - _Z6reducePfS_)
        .other          _Z6reducePfS_,@"STO_CUDA_ENTRY STV_DEFAULT"
_Z6reducePfS_:
.text._Z6reducePfS_:
[----:B------:R-:W-:Y:S01]  /*0000*/  LDC R1, c[0x0][0x37c] ;  /* 0x0000df00ff017b82 */ /* 0x000fe20000000800 */
[----:B------:R-:W0:Y:S01]  /*0010*/  S2R R0, SR_CTAID.X ;  /* 0x0000000000007919 */ /* 0x000e220000002500 */
[----:B------:R-:W0:Y:S01]  /*0020*/  LDCU UR4, c[0x0][0x360] ;  /* 0x00006c00ff0477ac */ /* 0x000e220008000800 */
[----:B------:R-:W1:Y:S01]  /*0030*/  S2R R2, SR_TID.X ;  /* 0x0000000000027919 */ /* 0x000e620000002100 */
[----:B------:R-:W2:Y:S01]  /*0040*/  LDCU.64 UR8, c[0x0][0x380] ;  /* 0x00007000ff0877ac */ /* 0x000ea20008000a00 */
[----:B------:R-:W3:Y:S01]  /*0050*/  LDCU.64 UR6, c[0x0][0x358] ;  /* 0x00006b00ff0677ac */ /* 0x000ee20008000a00 */
[----:B0-----:R-:W-:-:S05]  /*0060*/  IMAD R3, R0, UR4, RZ ;  /* 0x0000000400037c24 */ /* 0x001fca000f8e02ff */
[----:B-1----:R-:W-:-:S05]  /*0070*/  IADD3 R3, P0, PT, R3, R2, RZ ;  /* 0x0000000203037210 */ /* 0x002fca0007f1e0ff */
[----:B------:R-:W-:Y:S01]  /*0080*/  IMAD.X R6, RZ, RZ, RZ, P0 ;  /* 0x000000ffff067224 */ /* 0x000fe200000e06ff */
[----:B--2---:R-:W-:-:S04]  /*0090*/  LEA R4, P0, R3, UR8, 0x2 ;  /* 0x0000000803047c11 */ /* 0x004fc8000f8010ff */
[----:B------:R-:W-:-:S05]  /*00a0*/  LEA.HI.X R5, R3, UR9, R6, 0x2, P0 ;  /* 0x0000000903057c11 */ /* 0x000fca00080f1406 */
[----:B---3--:R-:W2:Y:S01]  /*00b0*/  LDG.E R4, desc[UR6][R4.64] ;  /* 0x0000000604047981 */ /* 0x008ea2000c1e1900 */
[----:B------:R-:W0:Y:S01]  /*00c0*/  S2UR UR5, SR_CgaCtaId ;  /* 0x00000000000579c3 */ /* 0x000e220000008800 */
[----:B------:R-:W-:Y:S01]  /*00d0*/  UMOV UR4, 0x400 ;  /* 0x0000040000047882 */ /* 0x000fe20000000000 */
[C---:B------:R-:W-:Y:S02]  /*00e0*/  LOP3.LUT R3, R2.reuse, 0x1, RZ, 0xc0, !PT ;  /* 0x0000000102037812 */ /* 0x040fe400078ec0ff */
[----:B------:R-:W-:Y:S02]  /*00f0*/  LOP3.LUT P1, RZ, R2, 0x3, RZ, 0xc0, !PT ;  /* 0x0000000302ff7812 */ /* 0x000fe4000782c0ff */
[----:B------:R-:W-:Y:S01]  /*0100*/  ISETP.NE.U32.AND P0, PT, R3, 0x1, PT ;  /* 0x000000010300780c */ /* 0x000fe20003f05070 */
[----:B0-----:R-:W-:-:S06]  /*0110*/  ULEA UR4, UR5, UR4, 0x18 ;  /* 0x0000000405047291 */ /* 0x001fcc000f8ec0ff */
[----:B------:R-:W-:-:S05]  /*0120*/  LEA R3, R2, UR4, 0x2 ;  /* 0x0000000402037c11 */ /* 0x000fca000f8e10ff */
[----:B--2---:R-:W-:Y:S01]  /*0130*/  STS [R3], R4 ;  /* 0x0000000403007388 */ /* 0x004fe20000000800 */
[----:B------:R-:W-:Y:S06]  /*0140*/  BAR.SYNC.DEFER_BLOCKING 0x0 ;  /* 0x0000000000007b1d */ /* 0x000fec0000010000 */
[----:B------:R-:W-:Y:S04]  /*0150*/  @P0 LDS R6, [R3+0x4] ;  /* 0x0000040003060984 */ /* 0x000fe80000000800 */
[----:B------:R-:W0:Y:S02]  /*0160*/  @P0 LDS R7, [R3] ;  /* 0x0000000003070984 */ /* 0x000e240000000800 */
[----:B0-----:R-:W-:-:S05]  /*0170*/  @P0 FADD R6, R6, R7 ;  /* 0x0000000706060221 */ /* 0x001fca0000000000 */
[----:B------:R-:W-:Y:S01]  /*0180*/  @P0 STS [R3], R6 ;  /* 0x0000000603000388 */ /* 0x000fe20000000800 */
[----:B------:R-:W-:Y:S01]  /*0190*/  BAR.SYNC.DEFER_BLOCKING 0x0 ;  /* 0x0000000000007b1d */ /* 0x000fe20000010000 */
[----:B------:R-:W-:-:S05]  /*01a0*/  LOP3.LUT P0, RZ, R2, 0x7, RZ, 0xc0, !PT ;  /* 0x0000000702ff7812 */ /* 0x000fca000780c0ff */
[----:B------:R-:W-:Y:S04]  /*01b0*/  @!P1 LDS R5, [R3+0x8] ;  /* 0x0000080003059984 */ /* 0x000fe80000000800 */
[----:B------:R-:W0:Y:S02]  /*01c0*/  @!P1 LDS R8, [R3] ;  /* 0x0000000003089984 */ /* 0x000e240000000800 */
[----:B0-----:R-:W-:-:S05]  /*01d0*/  @!P1 FADD R8, R5, R8 ;  /* 0x0000000805089221 */ /* 0x001fca0000000000 */
[----:B------:R-:W-:Y:S01]  /*01e0*/  @!P1 STS [R3], R8 ;  /* 0x0000000803009388 */ /* 0x000fe20000000800 */
        /* <DEDUP_REMOVED lines=31> */
[----:B------:R-:W-:-:S05]  /*03e0*/  ISETP.NE.AND P0, PT, R2, RZ, PT ;  /* 0x000000ff0200720c */ /* 0x000fca0003f05270 */
[----:B------:R-:W-:Y:S04]  /*03f0*/  @!P1 LDS R5, [R3+0x200] ;  /* 0x0002000003059984 */ /* 0x000fe80000000800 */
[----:B------:R-:W0:Y:S02]  /*0400*/  @!P1 LDS R8, [R3] ;  /* 0x0000000003089984 */ /* 0x000e240000000800 */
[----:B0-----:R-:W-:-:S05]  /*0410*/  @!P1 FADD R8, R5, R8 ;  /* 0x0000000805089221 */ /* 0x001fca0000000000 */
[----:B------:R0:W-:Y:S01]  /*0420*/  @!P1 STS [R3], R8 ;  /* 0x0000000803009388 */ /* 0x0001e20000000800 */
[----:B------:R-:W-:Y:S06]  /*0430*/  BAR.SYNC.DEFER_BLOCKING 0x0 ;  /* 0x0000000000007b1d */ /* 0x000fec0000010000 */
[----:B------:R-:W-:Y:S05]  /*0440*/  @P0 EXIT ;  /* 0x000000000000094d */ /* 0x000fea0003800000 */
[----:B------:R-:W1:Y:S01]  /*0450*/  LDS R5, [UR4] ;  /* 0x00000004ff057984 */ /* 0x000e620008000800 */
[----:B0-----:R-:W0:Y:S02]  /*0460*/  LDC.64 R2, c[0x0][0x388] ;  /* 0x0000e200ff027b82 */ /* 0x001e240000000a00 */
[----:B0-----:R-:W-:-:S05]  /*0470*/  IMAD.WIDE.U32 R2, R0, 0x4, R2 ;  /* 0x0000000400027825 */ /* 0x001fca00078e0002 */
[----:B-1----:R-:W-:Y:S01]  /*0480*/  STG.E desc[UR6][R2.64], R5 ;  /* 0x0000000502007986 */ /* 0x002fe2000c101906 */
[----:B------:R-:W-:Y:S05]  /*0490*/  EXIT ;  /* 0x000000000000794d */ /* 0x000fea0003800000 */
.L_x_0:
[----:B------:R-:W-:-:S00]  /*04a0*/  BRA `(.L_x_0) ;  /* 0xfffffffc00fc7947 */ /* 0x000fc0000383ffff */
[----:B------:R-:W-:-:S00]  /*04b0*/  NOP ;  /* 0x0000000000007918 */ /* 0x000fc00000000000 */
        /* <DEDUP_REMOVED lines=12> */
.L_x_1:


//--------------------- .nv.shared._Z6reducePfS_  --------------------------
	.section	.nv.shared._Z6reducePfS_,"aw",@nobits
	.sectionflags	@""
	.align	4
.nv.shared._Z6reducePfS_:
	.zero		2048


//--------------------- .nv.shared.reserved.0     --------------------------
	.section	.nv.shared.reserved.0,"aw",@nobits
	.weak		__nv_reservedSMEM_offset_0_alias
	.size		__nv_reservedSMEM_offset_0_alias, 0, 64
	.other		__nv_reservedSMEM_offset_0_alias,@"STO_CUDA_RESERVED_SHARED STV_DEFAULT"
__nv_reservedSMEM_offset_0_alias:
	.zero		0
	.zero		64


//--------------------- .nv.constant0._Z6reducePfS_ --------------------------
	.section	.nv.constant0._Z6reducePfS_,"a",@progbits
	.sectionflags	@""
	.align	4
.nv.constant0._Z6reducePfS_:
	.zero		912


//--------------------- SYMBOLS --------------------------

	.type		.nv.reservedSmem.offset0,@object
	.size		.nv.reservedSmem.offset0,0x4
	.type		.nv.reservedSmem.cap,@object
	.size		.nv.reservedSmem.cap,0x4
